	.headerflags	@"EF_CUDA_TEXMODE_UNIFIED EF_CUDA_64BIT_ADDRESS EF_CUDA_ACCELERATORS EF_CUDA_SM90 EF_CUDA_VIRTUAL_SM(EF_CUDA_SM90)"
	.elftype	@"ET_EXEC"


//--------------------- .nv.info                  --------------------------
	.section	.nv.info,"",@"SHT_CUDA_INFO"
	.align	4


	//----- nvinfo : EIATTR_REGCOUNT
	.align		4
        /*0000*/ 	.byte	0x04, 0x2f
        /*0002*/ 	.short	(.L_1 - .L_0)
	.align		4
.L_0:
        /*0004*/ 	.word	index@(triton_poi_fused_native_group_norm_relu_24)
        /*0008*/ 	.word	0x00000014


	//----- nvinfo : EIATTR_MIN_STACK_SIZE
	.align		4
.L_1:
        /*000c*/ 	.byte	0x04, 0x12
        /*000e*/ 	.short	(.L_3 - .L_2)
	.align		4
.L_2:
        /*0010*/ 	.word	index@(triton_poi_fused_native_group_norm_relu_24)
        /*0014*/ 	.word	0x00000000


	//----- nvinfo : EIATTR_FRAME_SIZE
	.align		4
.L_3:
        /*0018*/ 	.byte	0x04, 0x11
        /*001a*/ 	.short	(.L_5 - .L_4)
	.align		4
.L_4:
        /*001c*/ 	.word	index@(triton_poi_fused_native_group_norm_relu_24)
        /*0020*/ 	.word	0x00000000


	//----- nvinfo : EIATTR_MIN_STACK_SIZE
	.align		4
.L_5:
        /*0024*/ 	.byte	0x04, 0x12
        /*0026*/ 	.short	(.L_7 - .L_6)
	.align		4
.L_6:
        /*0028*/ 	.word	index@(triton_poi_fused_native_group_norm_relu_24)
        /*002c*/ 	.word	0x00000000
.L_7:


//--------------------- .nv.info.triton_poi_fused_native_group_norm_relu_24 --------------------------
	.section	.nv.info.triton_poi_fused_native_group_norm_relu_24,"",@"SHT_CUDA_INFO"
	.sectionflags	@""
	.align	4


	//----- nvinfo : EIATTR_CUDA_API_VERSION
	.align		4
        /*0000*/ 	.byte	0x04, 0x37
        /*0002*/ 	.short	(.L_9 - .L_8)
.L_8:
        /*0004*/ 	.word	0x0000007c


	//----- nvinfo : EIATTR_KPARAM_INFO
	.align		4
.L_9:
        /*0008*/ 	.byte	0x04, 0x17
        /*000a*/ 	.short	(.L_11 - .L_10)
.L_10:
        /*000c*/ 	.word	0x00000000
        /*0010*/ 	.short	0x0006
        /*0012*/ 	.short	0x0030
        /*0014*/ 	.byte	0x00, 0xf0, 0x11, 0x00


	//----- nvinfo : EIATTR_KPARAM_INFO
	.align		4
.L_11:
        /*0018*/ 	.byte	0x04, 0x17
        /*001a*/ 	.short	(.L_13 - .L_12)
.L_12:
        /*001c*/ 	.word	0x00000000
        /*0020*/ 	.short	0x0005
        /*0022*/ 	.short	0x0028
        /*0024*/ 	.byte	0x00, 0xf4, 0x21, 0x00


	//----- nvinfo : EIATTR_KPARAM_INFO
	.align		4
.L_13:
        /*0028*/ 	.byte	0x04, 0x17
        /*002a*/ 	.short	(.L_15 - .L_14)
.L_14:
        /*002c*/ 	.word	0x00000000
        /*0030*/ 	.short	0x0004
        /*0032*/ 	.short	0x0020
        /*0034*/ 	.byte	0x00, 0xf4, 0x21, 0x00


	//----- nvinfo : EIATTR_KPARAM_INFO
	.align		4
.L_15:
        /*0038*/ 	.byte	0x04, 0x17
        /*003a*/ 	.short	(.L_17 - .L_16)
.L_16:
        /*003c*/ 	.word	0x00000000
        /*0040*/ 	.short	0x0003
        /*0042*/ 	.short	0x0018
        /*0044*/ 	.byte	0x00, 0xf4, 0x21, 0x00


	//----- nvinfo : EIATTR_KPARAM_INFO
	.align		4
.L_17:
        /*0048*/ 	.byte	0x04, 0x17
        /*004a*/ 	.short	(.L_19 - .L_18)
.L_18:
        /*004c*/ 	.word	0x00000000
        /*0050*/ 	.short	0x0002
        /*0052*/ 	.short	0x0010
        /*0054*/ 	.byte	0x00, 0xf4, 0x21, 0x00


	//----- nvinfo : EIATTR_KPARAM_INFO
	.align		4
.L_19:
        /*0058*/ 	.byte	0x04, 0x17
        /*005a*/ 	.short	(.L_21 - .L_20)
.L_20:
        /*005c*/ 	.word	0x00000000
        /*0060*/ 	.short	0x0001
        /*0062*/ 	.short	0x0008
        /*0064*/ 	.byte	0x00, 0xf4, 0x21, 0x00


	//----- nvinfo : EIATTR_KPARAM_INFO
	.align		4
.L_21:
        /*0068*/ 	.byte	0x04, 0x17
        /*006a*/ 	.short	(.L_23 - .L_22)
.L_22:
        /*006c*/ 	.word	0x00000000
        /*0070*/ 	.short	0x0000
        /*0072*/ 	.short	0x0000
        /*0074*/ 	.byte	0x00, 0xf4, 0x21, 0x00


	//----- nvinfo : EIATTR_SPARSE_MMA_MASK
	.align		4
.L_23:
        /*0078*/ 	.byte	0x03, 0x50
        /*007a*/ 	.short	0x0000


	//----- nvinfo : EIATTR_MAXREG_COUNT
	.align		4
        /*007c*/ 	.byte	0x03, 0x1b
        /*007e*/ 	.short	0x00ff


	//----- nvinfo : EIATTR_EXIT_INSTR_OFFSETS
	.align		4
        /*0080*/ 	.byte	0x04, 0x1c
        /*0082*/ 	.short	(.L_25 - .L_24)


	//   ....[0]....
.L_24:
        /*0084*/ 	.word	0x00000320


	//----- nvinfo : EIATTR_REQNTID
	.align		4
.L_25:
        /*0088*/ 	.byte	0x04, 0x10
        /*008a*/ 	.short	(.L_27 - .L_26)
.L_26:
        /*008c*/ 	.word	0x00000100
        /*0090*/ 	.word	0x00000001
        /*0094*/ 	.word	0x00000001


	//----- nvinfo : EIATTR_CBANK_PARAM_SIZE
	.align		4
.L_27:
        /*0098*/ 	.byte	0x03, 0x19
        /*009a*/ 	.short	0x0034


	//----- nvinfo : EIATTR_PARAM_CBANK
	.align		4
        /*009c*/ 	.byte	0x04, 0x0a
        /*009e*/ 	.short	(.L_29 - .L_28)
	.align		4
.L_28:
        /*00a0*/ 	.word	index@(.nv.constant0.triton_poi_fused_native_group_norm_relu_24)
        /*00a4*/ 	.short	0x0210
        /*00a6*/ 	.short	0x0034


	//----- nvinfo : EIATTR_SW_WAR
	.align		4
.L_29:
        /*00a8*/ 	.byte	0x04, 0x36
        /*00aa*/ 	.short	(.L_31 - .L_30)
.L_30:
        /*00ac*/ 	.word	0x00000008
.L_31:


//--------------------- .nv.callgraph             --------------------------
	.section	.nv.callgraph,"",@"SHT_CUDA_CALLGRAPH"
	.align	4
	.sectionentsize	8
	.align		4
        /*0000*/ 	.word	0x00000000
	.align		4
        /*0004*/ 	.word	0xffffffff
	.align		4
        /*0008*/ 	.word	0x00000000
	.align		4
        /*000c*/ 	.word	0xfffffffe
	.align		4
        /*0010*/ 	.word	0x00000000
	.align		4
        /*0014*/ 	.word	0xfffffffd
	.align		4
        /*0018*/ 	.word	0x00000000
	.align		4
        /*001c*/ 	.word	0xfffffffc


//--------------------- .text.triton_poi_fused_native_group_norm_relu_24 --------------------------
	.section	.text.triton_poi_fused_native_group_norm_relu_24,"ax",@progbits
	.align	128
        .global         triton_poi_fused_native_group_norm_relu_24
        .type           triton_poi_fused_native_group_norm_relu_24,@function
        .size           triton_poi_fused_native_group_norm_relu_24,(.L_x_1 - triton_poi_fused_native_group_norm_relu_24)
        .other          triton_poi_fused_native_group_norm_relu_24,@"STO_CUDA_ENTRY STV_DEFAULT"
triton_poi_fused_native_group_norm_relu_24:
.text.triton_poi_fused_native_group_norm_relu_24:
[----:B------:R-:W-:Y:S01]  /*0000*/  LDC R1, c[0x0][0x28] ;  /* 0x00000a00ff017b82 */ /* 0x000fe20000000800 */
[----:B------:R-:W1:Y:S07]  /*0010*/  S2R R0, SR_TID.X ;  /* 0x0000000000007919 */ /* 0x000e6e0000002100 */
[----:B------:R-:W2:Y:S01]  /*0020*/  LDC.64 R10, c[0x0][0x218] ;  /* 0x00008600ff0a7b82 */ /* 0x000ea20000000a00 */
[----:B------:R-:W-:Y:S01]  /*0030*/  ULDC.64 UR4, c[0x0][0x208] ;  /* 0x0000820000047ab9 */ /* 0x000fe20000000a00 */
[----:B------:R-:W3:Y:S06]  /*0040*/  S2R R3, SR_CTAID.X ;  /* 0x0000000000037919 */ /* 0x000eec0000002500 */
[----:B------:R-:W4:Y:S08]  /*0050*/  LDC.64 R8, c[0x0][0x210] ;  /* 0x00008400ff087b82 */ /* 0x000f300000000a00 */
[----:B------:R-:W5:Y:S08]  /*0060*/  LDC.64 R6, c[0x0][0x220] ;  /* 0x00008800ff067b82 */ /* 0x000f700000000a00 */
[----:B------:R-:W5:Y:S01]  /*0070*/  LDC.64 R4, c[0x0][0x228] ;  /* 0x00008a00ff047b82 */ /* 0x000f620000000a00 */
[----:B-1----:R-:W-:Y:S01]  /*0080*/  IMAD.SHL.U32 R0, R0, 0x2, RZ ;  /* 0x0000000200007824 */ /* 0x002fe200078e00ff */
[----:B---3--:R-:W-:-:S04]  /*0090*/  SHF.R.S32.HI R13, RZ, 0x16, R3 ;  /* 0x00000016ff0d7819 */ /* 0x008fc80000011403 */
[----:B------:R-:W-:Y:S02]  /*00a0*/  LOP3.LUT R0, R0, 0x1fe, RZ, 0xc0, !PT ;  /* 0x000001fe00007812 */ /* 0x000fe400078ec0ff */
[----:B------:R-:W-:-:S03]  /*00b0*/  SGXT R13, R13, 0x1 ;  /* 0x000000010d0d781a */ /* 0x000fc60000000200 */
[----:B------:R-:W-:Y:S02]  /*00c0*/  IMAD R0, R3, 0x200, R0 ;  /* 0x0000020003007824 */ /* 0x000fe400078e0200 */
[----:B------:R-:W1:Y:S02]  /*00d0*/  LDC.64 R2, c[0x0][0x230] ;  /* 0x00008c00ff027b82 */ /* 0x000e640000000a00 */
[----:B----4-:R-:W-:Y:S01]  /*00e0*/  IMAD.WIDE R8, R0, 0x4, R8 ;  /* 0x0000000400087825 */ /* 0x010fe200078e0208 */
[CC--:B------:R-:W-:Y:S02]  /*00f0*/  LEA.HI R12, R13.reuse, R0.reuse, RZ, 0xc ;  /* 0x000000000d0c7211 */ /* 0x0c0fe400078f60ff */
[----:B------:R-:W-:Y:S02]  /*0100*/  LEA.HI R13, R13, R0, RZ, 0x11 ;  /* 0x000000000d0d7211 */ /* 0x000fe400078f88ff */
[----:B------:R-:W-:Y:S02]  /*0110*/  SHF.R.S32.HI R12, RZ, 0xc, R12 ;  /* 0x0000000cff0c7819 */ /* 0x000fe4000001140c */
[----:B------:R-:W-:-:S02]  /*0120*/  SHF.R.S32.HI R17, RZ, 0x11, R13 ;  /* 0x00000011ff117819 */ /* 0x000fc4000001140d */
[----:B------:R-:W-:-:S03]  /*0130*/  LEA.HI R13, R12, R12, RZ, 0x8 ;  /* 0x0000000c0c0d7211 */ /* 0x000fc600078f40ff */
[----:B--2---:R-:W-:Y:S01]  /*0140*/  IMAD.WIDE R10, R17, 0x4, R10 ;  /* 0x00000004110a7825 */ /* 0x004fe200078e020a */
[----:B------:R-:W-:-:S05]  /*0150*/  LOP3.LUT R13, R13, 0xffffff00, RZ, 0xc0, !PT ;  /* 0xffffff000d0d7812 */ /* 0x000fca00078ec0ff */
[----:B------:R-:W-:Y:S01]  /*0160*/  IMAD.IADD R15, R12, 0x1, -R13 ;  /* 0x000000010c0f7824 */ /* 0x000fe200078e0a0d */
[----:B------:R-:W2:Y:S01]  /*0170*/  LDG.E.EL R10, desc[UR4][R10.64] ;  /* 0x000000040a0a7981 */ /* 0x000ea2000c2e1900 */
[----:B-----5:R-:W-:-:S03]  /*0180*/  IMAD.WIDE R12, R17, 0x4, R6 ;  /* 0x00000004110c7825 */ /* 0x020fc600078e0206 */
[----:B------:R3:W2:Y:S01]  /*0190*/  LDG.E.64 R6, desc[UR4][R8.64] ;  /* 0x0000000408067981 */ /* 0x0006a2000c1e1b00 */
[----:B0-----:R-:W-:-:S03]  /*01a0*/  IMAD.WIDE R4, R15, 0x4, R4 ;  /* 0x000000040f047825 */ /* 0x001fc600078e0204 */
[----:B------:R-:W4:Y:S01]  /*01b0*/  LDG.E.EL R12, desc[UR4][R12.64] ;  /* 0x000000040c0c7981 */ /* 0x000f22000c2e1900 */
[----:B-1----:R-:W-:Y:S01]  /*01c0*/  IMAD.WIDE R14, R15, 0x4, R2 ;  /* 0x000000040f0e7825 */ /* 0x002fe200078e0202 */
[----:B------:R-:W-:Y:S01]  /*01d0*/  SHF.R.S32.HI R17, RZ, 0x1f, R0 ;  /* 0x0000001fff117819 */ /* 0x000fe20000011400 */
[----:B------:R-:W0:Y:S01]  /*01e0*/  LDC.64 R2, c[0x0][0x238] ;  /* 0x00008e00ff027b82 */ /* 0x000e220000000a00 */
[----:B------:R-:W5:Y:S04]  /*01f0*/  LDG.E.EL R4, desc[UR4][R4.64] ;  /* 0x0000000404047981 */ /* 0x000f68000c2e1900 */
[----:B------:R-:W5:Y:S01]  /*0200*/  LDG.E.EL R15, desc[UR4][R14.64] ;  /* 0x000000040e0f7981 */ /* 0x000f62000c2e1900 */
[----:B------:R-:W-:-:S05]  /*0210*/  LEA.HI R17, R17, R0, RZ, 0x14 ;  /* 0x0000000011117211 */ /* 0x000fca00078fa0ff */
[C---:B---3--:R-:W-:Y:S01]  /*0220*/  IMAD.SHL.U32 R8, R17.reuse, 0x2, RZ ;  /* 0x0000000211087824 */ /* 0x048fe200078e00ff */
[----:B------:R-:W-:-:S04]  /*0230*/  LOP3.LUT R17, R17, 0xfff00000, RZ, 0xc0, !PT ;  /* 0xfff0000011117812 */ /* 0x000fc800078ec0ff */
[----:B------:R-:W-:-:S04]  /*0240*/  LOP3.LUT R8, R8, 0xffe00000, RZ, 0xc0, !PT ;  /* 0xffe0000008087812 */ /* 0x000fc800078ec0ff */
[----:B------:R-:W-:-:S05]  /*0250*/  IADD3 R17, R8, R0, -R17 ;  /* 0x0000000008117210 */ /* 0x000fca0007ffe811 */
[----:B0-----:R-:W-:-:S04]  /*0260*/  IMAD.WIDE R2, R17, 0x4, R2 ;  /* 0x0000000411027825 */ /* 0x001fc800078e0202 */
[--C-:B--2---:R-:W-:Y:S01]  /*0270*/  FADD R11, R6, -R10.reuse ;  /* 0x8000000a060b7221 */ /* 0x104fe20000000000 */
[----:B------:R-:W-:-:S03]  /*0280*/  FADD R7, R7, -R10 ;  /* 0x8000000a07077221 */ /* 0x000fc60000000000 */
[C---:B----4-:R-:W-:Y:S01]  /*0290*/  FMUL R11, R12.reuse, R11 ;  /* 0x0000000b0c0b7220 */ /* 0x050fe20000400000 */
[----:B------:R-:W-:-:S03]  /*02a0*/  FMUL R6, R12, R7 ;  /* 0x000000070c067220 */ /* 0x000fc60000400000 */
[C-C-:B-----5:R-:W-:Y:S01]  /*02b0*/  FFMA R11, R4.reuse, R11, R15.reuse ;  /* 0x0000000b040b7223 */ /* 0x160fe2000000000f */
[----:B------:R-:W-:-:S04]  /*02c0*/  FFMA R6, R4, R6, R15 ;  /* 0x0000000604067223 */ /* 0x000fc8000000000f */
[C---:B------:R-:W-:Y:S02]  /*02d0*/  FSETP.GEU.AND P0, PT, R11.reuse, RZ, PT ;  /* 0x000000ff0b00720b */ /* 0x040fe40003f0e000 */
[C---:B------:R-:W-:Y:S02]  /*02e0*/  FSETP.GEU.AND P1, PT, R6.reuse, RZ, PT ;  /* 0x000000ff0600720b */ /* 0x040fe40003f2e000 */
[----:B------:R-:W-:Y:S02]  /*02f0*/  FSEL R4, R11, RZ, P0 ;  /* 0x000000ff0b047208 */ /* 0x000fe40000000000 */
[----:B------:R-:W-:-:S05]  /*0300*/  FSEL R5, R6, RZ, P1 ;  /* 0x000000ff06057208 */ /* 0x000fca0000800000 */
[----:B------:R-:W-:Y:S01]  /*0310*/  STG.E.64 desc[UR4][R2.64], R4 ;  /* 0x0000000402007986 */ /* 0x000fe2000c101b04 */
[----:B------:R-:W-:Y:S05]  /*0320*/  EXIT ;  /* 0x000000000000794d */ /* 0x000fea0003800000 */
.L_x_0:
[----:B------:R-:W-:-:S00]  /*0330*/  BRA `(.L_x_0) ;  /* 0xfffffffc00fc7947 */ /* 0x000fc0000383ffff */
[----:B------:R-:W-:-:S00]  /*0340*/  NOP ;  /* 0x0000000000007918 */ /* 0x000fc00000000000 */
        /* <DEDUP_REMOVED lines=11> */
.L_x_1:


//--------------------- .nv.constant0.triton_poi_fused_native_group_norm_relu_24 --------------------------
	.section	.nv.constant0.triton_poi_fused_native_group_norm_relu_24,"a",@progbits
	.sectionflags	@""
	.align	4
.nv.constant0.triton_poi_fused_native_group_norm_relu_24:
	.zero		580
